//
// Generated by NVIDIA NVVM Compiler
//
// Compiler Build ID: CL-36424714
// Cuda compilation tools, release 13.0, V13.0.88
// Based on NVVM 20.0.0
//

.version 9.0
.target sm_100
.address_size 64

	// .globl	_Z7conv_1DPfS_S_ii

.visible .entry _Z7conv_1DPfS_S_ii(
	.param .u64 .ptr .align 1 _Z7conv_1DPfS_S_ii_param_0,
	.param .u64 .ptr .align 1 _Z7conv_1DPfS_S_ii_param_1,
	.param .u64 .ptr .align 1 _Z7conv_1DPfS_S_ii_param_2,
	.param .u32 _Z7conv_1DPfS_S_ii_param_3,
	.param .u32 _Z7conv_1DPfS_S_ii_param_4
)
{
	.reg .pred 	%p<56>;
	.reg .b32 	%r<43>;
	.reg .b32 	%f<96>;
	.reg .b64 	%rd<47>;

	ld.param.u64 	%rd7, [_Z7conv_1DPfS_S_ii_param_0];
	ld.param.u64 	%rd8, [_Z7conv_1DPfS_S_ii_param_1];
	ld.param.u64 	%rd6, [_Z7conv_1DPfS_S_ii_param_2];
	ld.param.u32 	%r28, [_Z7conv_1DPfS_S_ii_param_3];
	ld.param.u32 	%r29, [_Z7conv_1DPfS_S_ii_param_4];
	cvta.to.global.u64 	%rd1, %rd8;
	cvta.to.global.u64 	%rd2, %rd7;
	mov.u32 	%r30, %ctaid.x;
	mov.u32 	%r31, %ntid.x;
	mov.u32 	%r32, %tid.x;
	mad.lo.s32 	%r1, %r30, %r31, %r32;
	setp.ge.s32 	%p1, %r1, %r29;
	@%p1 bra 	$L__BB0_43;
	shr.u32 	%r33, %r28, 31;
	add.s32 	%r34, %r28, %r33;
	shr.s32 	%r35, %r34, 1;
	sub.s32 	%r2, %r1, %r35;
	setp.lt.s32 	%p2, %r28, 1;
	mov.f32 	%f75, 0f00000000;
	@%p2 bra 	$L__BB0_42;
	and.b32  	%r3, %r28, 7;
	setp.lt.u32 	%p3, %r28, 8;
	mov.f32 	%f75, 0f00000000;
	mov.b32 	%r41, 0;
	@%p3 bra 	$L__BB0_21;
	and.b32  	%r41, %r28, 2147483640;
	mov.f32 	%f75, 0f00000000;
	mov.b32 	%r39, 0;
$L__BB0_4:
	.pragma "nounroll";
	add.s32 	%r6, %r2, %r39;
	setp.lt.s32 	%p4, %r6, 0;
	setp.ge.s32 	%p5, %r6, %r29;
	mul.wide.u32 	%rd9, %r39, 4;
	add.s64 	%rd3, %rd1, %rd9;
	or.pred  	%p6, %p4, %p5;
	@%p6 bra 	$L__BB0_6;
	mul.wide.u32 	%rd10, %r6, 4;
	add.s64 	%rd11, %rd2, %rd10;
	ld.global.f32 	%f42, [%rd11];
	ld.global.f32 	%f43, [%rd3];
	fma.rn.f32 	%f75, %f42, %f43, %f75;
$L__BB0_6:
	add.s32 	%r7, %r6, 1;
	setp.lt.s32 	%p7, %r7, 0;
	setp.ge.s32 	%p8, %r7, %r29;
	or.pred  	%p9, %p7, %p8;
	@%p9 bra 	$L__BB0_8;
	mul.wide.u32 	%rd12, %r7, 4;
	add.s64 	%rd13, %rd2, %rd12;
	ld.global.f32 	%f44, [%rd13];
	ld.global.f32 	%f45, [%rd3+4];
	fma.rn.f32 	%f75, %f44, %f45, %f75;
$L__BB0_8:
	add.s32 	%r8, %r6, 2;
	setp.lt.s32 	%p10, %r8, 0;
	setp.ge.s32 	%p11, %r8, %r29;
	or.pred  	%p12, %p10, %p11;
	@%p12 bra 	$L__BB0_10;
	mul.wide.u32 	%rd14, %r8, 4;
	add.s64 	%rd15, %rd2, %rd14;
	ld.global.f32 	%f46, [%rd15];
	ld.global.f32 	%f47, [%rd3+8];
	fma.rn.f32 	%f75, %f46, %f47, %f75;
$L__BB0_10:
	add.s32 	%r9, %r6, 3;
	setp.lt.s32 	%p13, %r9, 0;
	setp.ge.s32 	%p14, %r9, %r29;
	or.pred  	%p15, %p13, %p14;
	@%p15 bra 	$L__BB0_12;
	mul.wide.u32 	%rd16, %r9, 4;
	add.s64 	%rd17, %rd2, %rd16;
	ld.global.f32 	%f48, [%rd17];
	ld.global.f32 	%f49, [%rd3+12];
	fma.rn.f32 	%f75, %f48, %f49, %f75;
$L__BB0_12:
	add.s32 	%r10, %r6, 4;
	setp.lt.s32 	%p16, %r10, 0;
	setp.ge.s32 	%p17, %r10, %r29;
	or.pred  	%p18, %p16, %p17;
	@%p18 bra 	$L__BB0_14;
	mul.wide.u32 	%rd18, %r10, 4;
	add.s64 	%rd19, %rd2, %rd18;
	ld.global.f32 	%f50, [%rd19];
	ld.global.f32 	%f51, [%rd3+16];
	fma.rn.f32 	%f75, %f50, %f51, %f75;
$L__BB0_14:
	add.s32 	%r11, %r6, 5;
	setp.lt.s32 	%p19, %r11, 0;
	setp.ge.s32 	%p20, %r11, %r29;
	or.pred  	%p21, %p19, %p20;
	@%p21 bra 	$L__BB0_16;
	mul.wide.u32 	%rd20, %r11, 4;
	add.s64 	%rd21, %rd2, %rd20;
	ld.global.f32 	%f52, [%rd21];
	ld.global.f32 	%f53, [%rd3+20];
	fma.rn.f32 	%f75, %f52, %f53, %f75;
$L__BB0_16:
	add.s32 	%r12, %r6, 6;
	setp.lt.s32 	%p22, %r12, 0;
	setp.ge.s32 	%p23, %r12, %r29;
	or.pred  	%p24, %p22, %p23;
	@%p24 bra 	$L__BB0_18;
	mul.wide.u32 	%rd22, %r12, 4;
	add.s64 	%rd23, %rd2, %rd22;
	ld.global.f32 	%f54, [%rd23];
	ld.global.f32 	%f55, [%rd3+24];
	fma.rn.f32 	%f75, %f54, %f55, %f75;
$L__BB0_18:
	add.s32 	%r13, %r6, 7;
	setp.lt.s32 	%p25, %r13, 0;
	setp.ge.s32 	%p26, %r13, %r29;
	or.pred  	%p27, %p25, %p26;
	@%p27 bra 	$L__BB0_20;
	mul.wide.u32 	%rd24, %r13, 4;
	add.s64 	%rd25, %rd2, %rd24;
	ld.global.f32 	%f56, [%rd25];
	ld.global.f32 	%f57, [%rd3+28];
	fma.rn.f32 	%f75, %f56, %f57, %f75;
$L__BB0_20:
	add.s32 	%r39, %r39, 8;
	setp.ne.s32 	%p28, %r39, %r41;
	@%p28 bra 	$L__BB0_4;
$L__BB0_21:
	setp.eq.s32 	%p29, %r3, 0;
	@%p29 bra 	$L__BB0_42;
	and.b32  	%r16, %r28, 3;
	setp.lt.u32 	%p30, %r3, 4;
	@%p30 bra 	$L__BB0_32;
	add.s32 	%r17, %r2, %r41;
	setp.lt.s32 	%p31, %r17, 0;
	setp.ge.s32 	%p32, %r17, %r29;
	mul.wide.u32 	%rd26, %r41, 4;
	add.s64 	%rd4, %rd1, %rd26;
	or.pred  	%p33, %p31, %p32;
	@%p33 bra 	$L__BB0_25;
	mul.wide.u32 	%rd27, %r17, 4;
	add.s64 	%rd28, %rd2, %rd27;
	ld.global.f32 	%f59, [%rd28];
	ld.global.f32 	%f60, [%rd4];
	fma.rn.f32 	%f75, %f59, %f60, %f75;
$L__BB0_25:
	add.s32 	%r18, %r17, 1;
	setp.lt.s32 	%p34, %r18, 0;
	setp.ge.s32 	%p35, %r18, %r29;
	or.pred  	%p36, %p34, %p35;
	@%p36 bra 	$L__BB0_27;
	mul.wide.u32 	%rd29, %r18, 4;
	add.s64 	%rd30, %rd2, %rd29;
	ld.global.f32 	%f61, [%rd30];
	ld.global.f32 	%f62, [%rd4+4];
	fma.rn.f32 	%f75, %f61, %f62, %f75;
$L__BB0_27:
	add.s32 	%r19, %r17, 2;
	setp.lt.s32 	%p37, %r19, 0;
	setp.ge.s32 	%p38, %r19, %r29;
	or.pred  	%p39, %p37, %p38;
	@%p39 bra 	$L__BB0_29;
	mul.wide.u32 	%rd31, %r19, 4;
	add.s64 	%rd32, %rd2, %rd31;
	ld.global.f32 	%f63, [%rd32];
	ld.global.f32 	%f64, [%rd4+8];
	fma.rn.f32 	%f75, %f63, %f64, %f75;
$L__BB0_29:
	add.s32 	%r20, %r17, 3;
	setp.lt.s32 	%p40, %r20, 0;
	setp.ge.s32 	%p41, %r20, %r29;
	or.pred  	%p42, %p40, %p41;
	@%p42 bra 	$L__BB0_31;
	mul.wide.u32 	%rd33, %r20, 4;
	add.s64 	%rd34, %rd2, %rd33;
	ld.global.f32 	%f65, [%rd34];
	ld.global.f32 	%f66, [%rd4+12];
	fma.rn.f32 	%f75, %f65, %f66, %f75;
$L__BB0_31:
	add.s32 	%r41, %r41, 4;
$L__BB0_32:
	setp.eq.s32 	%p43, %r16, 0;
	@%p43 bra 	$L__BB0_42;
	setp.eq.s32 	%p44, %r16, 1;
	@%p44 bra 	$L__BB0_39;
	add.s32 	%r23, %r2, %r41;
	setp.lt.s32 	%p45, %r23, 0;
	setp.ge.s32 	%p46, %r23, %r29;
	mul.wide.u32 	%rd35, %r41, 4;
	add.s64 	%rd5, %rd1, %rd35;
	or.pred  	%p47, %p45, %p46;
	@%p47 bra 	$L__BB0_36;
	mul.wide.u32 	%rd36, %r23, 4;
	add.s64 	%rd37, %rd2, %rd36;
	ld.global.f32 	%f68, [%rd37];
	ld.global.f32 	%f69, [%rd5];
	fma.rn.f32 	%f75, %f68, %f69, %f75;
$L__BB0_36:
	add.s32 	%r24, %r23, 1;
	setp.lt.s32 	%p48, %r24, 0;
	setp.ge.s32 	%p49, %r24, %r29;
	or.pred  	%p50, %p48, %p49;
	@%p50 bra 	$L__BB0_38;
	mul.wide.u32 	%rd38, %r24, 4;
	add.s64 	%rd39, %rd2, %rd38;
	ld.global.f32 	%f70, [%rd39];
	ld.global.f32 	%f71, [%rd5+4];
	fma.rn.f32 	%f75, %f70, %f71, %f75;
$L__BB0_38:
	add.s32 	%r41, %r41, 2;
$L__BB0_39:
	and.b32  	%r38, %r28, 1;
	setp.eq.b32 	%p51, %r38, 1;
	not.pred 	%p52, %p51;
	@%p52 bra 	$L__BB0_42;
	add.s32 	%r27, %r2, %r41;
	setp.lt.s32 	%p53, %r27, 0;
	setp.ge.s32 	%p54, %r27, %r29;
	or.pred  	%p55, %p53, %p54;
	@%p55 bra 	$L__BB0_42;
	mul.wide.u32 	%rd40, %r27, 4;
	add.s64 	%rd41, %rd2, %rd40;
	ld.global.f32 	%f72, [%rd41];
	mul.wide.u32 	%rd42, %r41, 4;
	add.s64 	%rd43, %rd1, %rd42;
	ld.global.f32 	%f73, [%rd43];
	fma.rn.f32 	%f75, %f72, %f73, %f75;
$L__BB0_42:
	cvta.to.global.u64 	%rd44, %rd6;
	mul.wide.s32 	%rd45, %r1, 4;
	add.s64 	%rd46, %rd44, %rd45;
	st.global.f32 	[%rd46], %f75;
$L__BB0_43:
	ret;

}


// ===== COMPILED SASS (sm_100) =====

	.target	sm_100

	.elftype	@"ET_EXEC"


//--------------------- .note.nv.tkinfo           --------------------------
	.section	.note.nv.tkinfo,"",@"SHT_NOTE"
	.sectionflags	@"SHF_NOTE_NV_TKINFO"
	.tkinfo
        /*0018*/ 	.word	0x00000002
        /*0030*/ 	.string	""
        /*0030*/ 	.string	"ptxas"
        /*0030*/ 	.string	"Cuda compilation tools, release 13.0, V13.0.88"
        /*0030*/ 	.string	"Build cuda_13.0.r13.0/compiler.36424714_0"
        /*0030*/ 	.string	"-arch sm_100 -m 64 "



//--------------------- .note.nv.cuinfo           --------------------------
	.section	.note.nv.cuinfo,"",@"SHT_NOTE"
	.sectionflags	@"SHF_NOTE_NV_CUINFO"
        /*0018*/ 	.short	0x0002
        /*001a*/ 	.short	0x0064
        /*001c*/ 	.short	0x0082
	.zero		2


//--------------------- .nv.info                  --------------------------
	.section	.nv.info,"",@"SHT_CUDA_INFO"
	.align	4


	//----- nvinfo : EIATTR_REGCOUNT
	.align		4
        /*0000*/ 	.byte	0x04, 0x2f
        /*0002*/ 	.short	(.L_1 - .L_0)
	.align		4
.L_0:
        /*0004*/ 	.word	index@(_Z7conv_1DPfS_S_ii)
        /*0008*/ 	.word	0x00000020


	//----- nvinfo : EIATTR_FRAME_SIZE
	.align		4
.L_1:
        /*000c*/ 	.byte	0x04, 0x11
        /*000e*/ 	.short	(.L_3 - .L_2)
	.align		4
.L_2:
        /*0010*/ 	.word	index@(_Z7conv_1DPfS_S_ii)
        /*0014*/ 	.word	0x00000000


	//----- nvinfo : EIATTR_MIN_STACK_SIZE
	.align		4
.L_3:
        /*0018*/ 	.byte	0x04, 0x12
        /*001a*/ 	.short	(.L_5 - .L_4)
	.align		4
.L_4:
        /*001c*/ 	.word	index@(_Z7conv_1DPfS_S_ii)
        /*0020*/ 	.word	0x00000000
.L_5:


//--------------------- .nv.compat                --------------------------
	.section	.nv.compat,"",@"SHT_CUDA_COMPAT_INFO"
	.align	4
        /*0000*/ 	.byte	0x02, 0x09, 0x00, 0x00, 0x02, 0x02, 0x01, 0x00, 0x02, 0x05, 0x05, 0x00, 0x03, 0x07, 0x01, 0x01
        /*0010*/ 	.byte	0x02, 0x03, 0x00, 0x00, 0x02, 0x06, 0x01, 0x00, 0x04, 0x0b, 0x08, 0x00, 0x09, 0x00, 0x00, 0x00
        /*0020*/ 	.byte	0x00, 0x00, 0x00, 0x00


//--------------------- .nv.info._Z7conv_1DPfS_S_ii --------------------------
	.section	.nv.info._Z7conv_1DPfS_S_ii,"",@"SHT_CUDA_INFO"
	.sectionflags	@""
	.align	4


	//----- nvinfo : EIATTR_CUDA_API_VERSION
	.align		4
        /*0000*/ 	.byte	0x04, 0x37
        /*0002*/ 	.short	(.L_7 - .L_6)
.L_6:
        /*0004*/ 	.word	0x00000082


	//----- nvinfo : EIATTR_KPARAM_INFO
	.align		4
.L_7:
        /*0008*/ 	.byte	0x04, 0x17
        /*000a*/ 	.short	(.L_9 - .L_8)
.L_8:
        /*000c*/ 	.word	0x00000000
        /*0010*/ 	.short	0x0004
        /*0012*/ 	.short	0x001c
        /*0014*/ 	.byte	0x00, 0xf0, 0x11, 0x00


	//----- nvinfo : EIATTR_KPARAM_INFO
	.align		4
.L_9:
        /*0018*/ 	.byte	0x04, 0x17
        /*001a*/ 	.short	(.L_11 - .L_10)
.L_10:
        /*001c*/ 	.word	0x00000000
        /*0020*/ 	.short	0x0003
        /*0022*/ 	.short	0x0018
        /*0024*/ 	.byte	0x00, 0xf0, 0x11, 0x00


	//----- nvinfo : EIATTR_KPARAM_INFO
	.align		4
.L_11:
        /*0028*/ 	.byte	0x04, 0x17
        /*002a*/ 	.short	(.L_13 - .L_12)
.L_12:
        /*002c*/ 	.word	0x00000000
        /*0030*/ 	.short	0x0002
        /*0032*/ 	.short	0x0010
        /*0034*/ 	.byte	0x00, 0xf5, 0x21, 0x00


	//----- nvinfo : EIATTR_KPARAM_INFO
	.align		4
.L_13:
        /*0038*/ 	.byte	0x04, 0x17
        /*003a*/ 	.short	(.L_15 - .L_14)
.L_14:
        /*003c*/ 	.word	0x00000000
        /*0040*/ 	.short	0x0001
        /*0042*/ 	.short	0x0008
        /*0044*/ 	.byte	0x00, 0xf5, 0x21, 0x00


	//----- nvinfo : EIATTR_KPARAM_INFO
	.align		4
.L_15:
        /*0048*/ 	.byte	0x04, 0x17
        /*004a*/ 	.short	(.L_17 - .L_16)
.L_16:
        /*004c*/ 	.word	0x00000000
        /*0050*/ 	.short	0x0000
        /*0052*/ 	.short	0x0000
        /*0054*/ 	.byte	0x00, 0xf5, 0x21, 0x00


	//----- nvinfo : EIATTR_SPARSE_MMA_MASK
	.align		4
.L_17:
        /*0058*/ 	.byte	0x03, 0x50
        /*005a*/ 	.short	0x0000


	//----- nvinfo : EIATTR_MAXREG_COUNT
	.align		4
        /*005c*/ 	.byte	0x03, 0x1b
        /*005e*/ 	.short	0x00ff


	//----- nvinfo : EIATTR_MERCURY_ISA_VERSION
	.align		4
        /*0060*/ 	.byte	0x03, 0x5f
        /*0062*/ 	.short	0x0101


	//----- nvinfo : EIATTR_VRC_CTA_INIT_COUNT
	.align		4
        /*0064*/ 	.byte	0x02, 0x4a
	.zero		1
	.zero		1


	//----- nvinfo : EIATTR_EXIT_INSTR_OFFSETS
	.align		4
        /*0068*/ 	.byte	0x04, 0x1c
        /*006a*/ 	.short	(.L_19 - .L_18)


	//   ....[0]....
.L_18:
        /*006c*/ 	.word	0x00000070


	//   ....[1]....
        /*0070*/ 	.word	0x00000b20


	//----- nvinfo : EIATTR_CRS_STACK_SIZE
	.align		4
.L_19:
        /*0074*/ 	.byte	0x04, 0x1e
        /*0076*/ 	.short	(.L_21 - .L_20)
.L_20:
        /*0078*/ 	.word	0x00000000


	//----- nvinfo : EIATTR_CBANK_PARAM_SIZE
	.align		4
.L_21:
        /*007c*/ 	.byte	0x03, 0x19
        /*007e*/ 	.short	0x0020


	//----- nvinfo : EIATTR_PARAM_CBANK
	.align		4
        /*0080*/ 	.byte	0x04, 0x0a
        /*0082*/ 	.short	(.L_23 - .L_22)
	.align		4
.L_22:
        /*0084*/ 	.word	index@(.nv.constant0._Z7conv_1DPfS_S_ii)
        /*0088*/ 	.short	0x0380
        /*008a*/ 	.short	0x0020


	//----- nvinfo : EIATTR_SW_WAR
	.align		4
.L_23:
        /*008c*/ 	.byte	0x04, 0x36
        /*008e*/ 	.short	(.L_25 - .L_24)
.L_24:
        /*0090*/ 	.word	0x00000008
.L_25:


//--------------------- .nv.callgraph             --------------------------
	.section	.nv.callgraph,"",@"SHT_CUDA_CALLGRAPH"
	.align	4
	.sectionentsize	8
	.align		4
        /*0000*/ 	.word	0x00000000
	.align		4
        /*0004*/ 	.word	0xffffffff
	.align		4
        /*0008*/ 	.word	0x00000000
	.align		4
        /*000c*/ 	.word	0xfffffffe
	.align		4
        /*0010*/ 	.word	0x00000000
	.align		4
        /*0014*/ 	.word	0xfffffffd
	.align		4
        /*0018*/ 	.word	0x00000000
	.align		4
        /*001c*/ 	.word	0xfffffffc


//--------------------- .text._Z7conv_1DPfS_S_ii  --------------------------
	.section	.text._Z7conv_1DPfS_S_ii,"ax",@progbits
	.align	128
        .global         _Z7conv_1DPfS_S_ii
        .type           _Z7conv_1DPfS_S_ii,@function
        .size           _Z7conv_1DPfS_S_ii,(.L_x_7 - _Z7conv_1DPfS_S_ii)
        .other          _Z7conv_1DPfS_S_ii,@"STO_CUDA_ENTRY STV_DEFAULT"
_Z7conv_1DPfS_S_ii:
.text._Z7conv_1DPfS_S_ii:
[----:B------:R-:W-:Y:S01]  /*0000*/  LDC R1, c[0x0][0x37c] ;  /* 0x0000df00ff017b82 */ /* 0x000fe20000000800 */
[----:B------:R-:W0:Y:S07]  /*0010*/  S2R R3, SR_TID.X ;  /* 0x0000000000037919 */ /* 0x000e2e0000002100 */
[----:B------:R-:W0:Y:S01]  /*0020*/  S2UR UR4, SR_CTAID.X ;  /* 0x00000000000479c3 */ /* 0x000e220000002500 */
[----:B------:R-:W1:Y:S07]  /*0030*/  LDCU UR5, c[0x0][0x39c] ;  /* 0x00007380ff0577ac */ /* 0x000e6e0008000800 */
[----:B------:R-:W0:Y:S02]  /*0040*/  LDC R2, c[0x0][0x360] ;  /* 0x0000d800ff027b82 */ /* 0x000e240000000800 */
[----:B0-----:R-:W-:-:S05]  /*0050*/  IMAD R2, R2, UR4, R3 ;  /* 0x0000000402027c24 */ /* 0x001fca000f8e0203 */
[----:B-1----:R-:W-:-:S13]  /*0060*/  ISETP.GE.AND P0, PT, R2, UR5, PT ;  /* 0x0000000502007c0c */ /* 0x002fda000bf06270 */
[----:B------:R-:W-:Y:S05]  /*0070*/  @P0 EXIT ;  /* 0x000000000000094d */ /* 0x000fea0003800000 */
[----:B------:R-:W0:Y:S01]  /*0080*/  LDCU UR6, c[0x0][0x398] ;  /* 0x00007300ff0677ac */ /* 0x000e220008000800 */
[----:B------:R-:W-:Y:S01]  /*0090*/  HFMA2 R0, -RZ, RZ, 0, 0 ;  /* 0x00000000ff007431 */ /* 0x000fe200000001ff */
[----:B------:R-:W1:Y:S01]  /*00a0*/  LDCU.64 UR8, c[0x0][0x358] ;  /* 0x00006b00ff0877ac */ /* 0x000e620008000a00 */
[----:B0-----:R-:W-:-:S09]  /*00b0*/  UISETP.GE.AND UP0, UPT, UR6, 0x1, UPT ;  /* 0x000000010600788c */ /* 0x001fd2000bf06270 */
[----:B-1----:R-:W-:Y:S05]  /*00c0*/  BRA.U !UP0, `(.L_x_0) ;  /* 0x0000000908887547 */ /* 0x002fea000b800000 */
[----:B------:R-:W-:Y:S01]  /*00d0*/  UISETP.GE.U32.AND UP0, UPT, UR6, 0x8, UPT ;  /* 0x000000080600788c */ /* 0x000fe2000bf06070 */
[----:B------:R-:W-:Y:S01]  /*00e0*/  IMAD.MOV.U32 R0, RZ, RZ, RZ ;  /* 0x000000ffff007224 */ /* 0x000fe200078e00ff */
[----:B------:R-:W-:Y:S01]  /*00f0*/  ULEA.HI UR4, UR6, UR6, URZ, 0x1 ;  /* 0x0000000606047291 */ /* 0x000fe2000f8f08ff */
[----:B------:R-:W-:Y:S01]  /*0100*/  MOV R3, RZ ;  /* 0x000000ff00037202 */ /* 0x000fe20000000f00 */
[----:B------:R-:W-:Y:S02]  /*0110*/  ULOP3.LUT UR7, UR6, 0x7, URZ, 0xc0, !UPT ;  /* 0x0000000706077892 */ /* 0x000fe4000f8ec0ff */
[----:B------:R-:W-:Y:S02]  /*0120*/  USHF.R.S32.HI UR4, URZ, 0x1, UR4 ;  /* 0x00000001ff047899 */ /* 0x000fe40008011404 */
[----:B------:R-:W-:-:S04]  /*0130*/  UISETP.NE.AND UP1, UPT, UR7, URZ, UPT ;  /* 0x000000ff0700728c */ /* 0x000fc8000bf25270 */
[----:B------:R-:W-:Y:S01]  /*0140*/  VIADD R4, R2, -UR4 ;  /* 0x8000000402047c36 */ /* 0x000fe20008000000 */
[----:B------:R-:W-:Y:S06]  /*0150*/  BRA.U !UP0, `(.L_x_1) ;  /* 0x0000000508287547 */ /* 0x000fec000b800000 */
[----:B------:R-:W0:Y:S01]  /*0160*/  LDC.64 R8, c[0x0][0x388] ;  /* 0x0000e200ff087b82 */ /* 0x000e220000000a00 */
[----:B------:R-:W-:Y:S01]  /*0170*/  ULOP3.LUT UR4, UR6, 0x7ffffff8, URZ, 0xc0, !UPT ;  /* 0x7ffffff806047892 */ /* 0x000fe2000f8ec0ff */
[----:B------:R-:W-:Y:S01]  /*0180*/  MOV R0, RZ ;  /* 0x000000ff00007202 */ /* 0x000fe20000000f00 */
[----:B------:R-:W-:Y:S01]  /*0190*/  IMAD.MOV.U32 R5, RZ, RZ, RZ ;  /* 0x000000ffff057224 */ /* 0x000fe200078e00ff */
[----:B------:R-:W1:Y:S03]  /*01a0*/  LDCU UR5, c[0x0][0x39c] ;  /* 0x00007380ff0577ac */ /* 0x000e660008000800 */
[----:B------:R-:W-:-:S07]  /*01b0*/  MOV R3, UR4 ;  /* 0x0000000400037c02 */ /* 0x000fce0008000f00 */
.L_x_2:
[----:B------:R-:W-:Y:S02]  /*01c0*/  IMAD.IADD R27, R4, 0x1, R5 ;  /* 0x00000001041b7824 */ /* 0x000fe400078e0205 */
[----:B0-----:R-:W-:-:S03]  /*01d0*/  IMAD.WIDE.U32 R14, R5, 0x4, R8 ;  /* 0x00000004050e7825 */ /* 0x001fc600078e0008 */
[----:B-1----:R-:W-:-:S04]  /*01e0*/  ISETP.GE.AND P6, PT, R27, UR5, PT ;  /* 0x000000051b007c0c */ /* 0x002fc8000bfc6270 */
[----:B------:R-:W-:-:S13]  /*01f0*/  ISETP.LT.OR P6, PT, R27, RZ, P6 ;  /* 0x000000ff1b00720c */ /* 0x000fda00037c1670 */
[----:B------:R-:W0:Y:S01]  /*0200*/  @!P6 LDC.64 R6, c[0x0][0x380] ;  /* 0x0000e000ff06eb82 */ /* 0x000e220000000a00 */
[----:B------:R-:W2:Y:S01]  /*0210*/  @!P6 LDG.E R10, desc[UR8][R14.64] ;  /* 0x000000080e0ae981 */ /* 0x000ea2000c1e1900 */
[----:B0-----:R-:W-:-:S05]  /*0220*/  @!P6 IMAD.WIDE.U32 R6, R27, 0x4, R6 ;  /* 0x000000041b06e825 */ /* 0x001fca00078e0006 */
[----:B------:R0:W2:Y:S01]  /*0230*/  @!P6 LDG.E R11, desc[UR8][R6.64] ;  /* 0x00000008060be981 */ /* 0x0000a2000c1e1900 */
[C---:B------:R-:W-:Y:S01]  /*0240*/  VIADD R17, R27.reuse, 0x2 ;  /* 0x000000021b117836 */ /* 0x040fe20000000000 */
[----:B------:R-:W-:-:S04]  /*0250*/  IADD3 R16, PT, PT, R27, 0x1, RZ ;  /* 0x000000011b107810 */ /* 0x000fc80007ffe0ff */
[C---:B------:R-:W-:Y:S02]  /*0260*/  ISETP.GE.AND P5, PT, R16.reuse, UR5, PT ;  /* 0x0000000510007c0c */ /* 0x040fe4000bfa6270 */
[C---:B------:R-:W-:Y:S02]  /*0270*/  ISETP.GE.AND P4, PT, R17.reuse, UR5, PT ;  /* 0x0000000511007c0c */ /* 0x040fe4000bf86270 */
[----:B------:R-:W-:Y:S02]  /*0280*/  ISETP.LT.OR P5, PT, R16, RZ, P5 ;  /* 0x000000ff1000720c */ /* 0x000fe40002fa1670 */
[----:B------:R-:W-:Y:S01]  /*0290*/  ISETP.LT.OR P4, PT, R17, RZ, P4 ;  /* 0x000000ff1100720c */ /* 0x000fe20002781670 */
[C---:B0-----:R-:W-:Y:S01]  /*02a0*/  VIADD R6, R27.reuse, 0x4 ;  /* 0x000000041b067836 */ /* 0x041fe20000000000 */
[C---:B------:R-:W-:Y:S02]  /*02b0*/  IADD3 R23, PT, PT, R27.reuse, 0x3, RZ ;  /* 0x000000031b177810 */ /* 0x040fe40007ffe0ff */
[----:B------:R-:W-:-:S02]  /*02c0*/  IADD3 R7, PT, PT, R27, 0x5, RZ ;  /* 0x000000051b077810 */ /* 0x000fc40007ffe0ff */
[C---:B------:R-:W-:Y:S02]  /*02d0*/  ISETP.GE.AND P3, PT, R23.reuse, UR5, PT ;  /* 0x0000000517007c0c */ /* 0x040fe4000bf66270 */
[C---:B------:R-:W-:Y:S02]  /*02e0*/  ISETP.GE.AND P2, PT, R6.reuse, UR5, PT ;  /* 0x0000000506007c0c */ /* 0x040fe4000bf46270 */
[----:B------:R-:W-:Y:S01]  /*02f0*/  ISETP.LT.OR P3, PT, R23, RZ, P3 ;  /* 0x000000ff1700720c */ /* 0x000fe20001f61670 */
[----:B------:R-:W0:Y:S01]  /*0300*/  @!P5 LDC.64 R28, c[0x0][0x380] ;  /* 0x0000e000ff1cdb82 */ /* 0x000e220000000a00 */
[----:B------:R-:W-:Y:S01]  /*0310*/  ISETP.GE.AND P1, PT, R7, UR5, PT ;  /* 0x0000000507007c0c */ /* 0x000fe2000bf26270 */
[----:B------:R-:W-:Y:S01]  /*0320*/  VIADD R25, R27, 0x6 ;  /* 0x000000061b197836 */ /* 0x000fe20000000000 */
[----:B------:R-:W-:Y:S01]  /*0330*/  ISETP.LT.OR P2, PT, R6, RZ, P2 ;  /* 0x000000ff0600720c */ /* 0x000fe20001741670 */
[----:B------:R-:W3:Y:S04]  /*0340*/  @!P5 LDG.E R24, desc[UR8][R14.64+0x4] ;  /* 0x000004080e18d981 */ /* 0x000ee8000c1e1900 */
[----:B------:R-:W1:Y:S01]  /*0350*/  @!P4 LDC.64 R20, c[0x0][0x380] ;  /* 0x0000e000ff14cb82 */ /* 0x000e620000000a00 */
[----:B------:R-:W-:-:S02]  /*0360*/  ISETP.LT.OR P1, PT, R7, RZ, P1 ;  /* 0x000000ff0700720c */ /* 0x000fc40000f21670 */
[----:B------:R-:W-:-:S04]  /*0370*/  ISETP.GE.AND P0, PT, R25, UR5, PT ;  /* 0x0000000519007c0c */ /* 0x000fc8000bf06270 */
[----:B------:R-:W-:Y:S01]  /*0380*/  ISETP.LT.OR P0, PT, R25, RZ, P0 ;  /* 0x000000ff1900720c */ /* 0x000fe20000701670 */
[----:B------:R-:W4:Y:S01]  /*0390*/  @!P3 LDC.64 R18, c[0x0][0x380] ;  /* 0x0000e000ff12bb82 */ /* 0x000f220000000a00 */
[----:B------:R-:W-:Y:S01]  /*03a0*/  IADD3 R27, PT, PT, R27, 0x7, RZ ;  /* 0x000000071b1b7810 */ /* 0x000fe20007ffe0ff */
[----:B------:R-:W5:Y:S06]  /*03b0*/  @!P2 LDG.E R26, desc[UR8][R14.64+0x10] ;  /* 0x000010080e1aa981 */ /* 0x000f6c000c1e1900 */
[----:B------:R-:W4:Y:S01]  /*03c0*/  @!P2 LDC.64 R12, c[0x0][0x380] ;  /* 0x0000e000ff0cab82 */ /* 0x000f220000000a00 */
[----:B0-----:R-:W-:-:S06]  /*03d0*/  @!P5 IMAD.WIDE.U32 R28, R16, 0x4, R28 ;  /* 0x00000004101cd825 */ /* 0x001fcc00078e001c */
[----:B------:R-:W3:Y:S01]  /*03e0*/  @!P5 LDG.E R29, desc[UR8][R28.64] ;  /* 0x000000081c1dd981 */ /* 0x000ee2000c1e1900 */
[----:B-1----:R-:W-:Y:S02]  /*03f0*/  @!P4 IMAD.WIDE.U32 R20, R17, 0x4, R20 ;  /* 0x000000041114c825 */ /* 0x002fe400078e0014 */
[----:B------:R-:W0:Y:S04]  /*0400*/  @!P0 LDC.64 R16, c[0x0][0x380] ;  /* 0x0000e000ff108b82 */ /* 0x000e280000000a00 */
[----:B------:R-:W5:Y:S01]  /*0410*/  @!P4 LDG.E R21, desc[UR8][R20.64] ;  /* 0x000000081415c981 */ /* 0x000f62000c1e1900 */
[----:B----4-:R-:W-:-:S06]  /*0420*/  @!P3 IMAD.WIDE.U32 R18, R23, 0x4, R18 ;  /* 0x000000041712b825 */ /* 0x010fcc00078e0012 */
[----:B------:R-:W4:Y:S01]  /*0430*/  @!P3 LDG.E R19, desc[UR8][R18.64] ;  /* 0x000000081213b981 */ /* 0x000f22000c1e1900 */
[----:B------:R-:W-:-:S03]  /*0440*/  @!P2 IMAD.WIDE.U32 R12, R6, 0x4, R12 ;  /* 0x00000004060ca825 */ /* 0x000fc600078e000c */
[----:B------:R-:W5:Y:S04]  /*0450*/  @!P4 LDG.E R6, desc[UR8][R14.64+0x8] ;  /* 0x000008080e06c981 */ /* 0x000f68000c1e1900 */
[----:B------:R-:W4:Y:S01]  /*0460*/  @!P2 LDG.E R13, desc[UR8][R12.64] ;  /* 0x000000080c0da981 */ /* 0x000f22000c1e1900 */
[----:B0-----:R-:W-:-:S03]  /*0470*/  @!P0 IMAD.WIDE.U32 R16, R25, 0x4, R16 ;  /* 0x0000000419108825 */ /* 0x001fc600078e0010 */
[----:B------:R-:W4:Y:S04]  /*0480*/  @!P0 LDG.E R18, desc[UR8][R14.64+0x18] ;  /* 0x000018080e128981 */ /* 0x000f28000c1e1900 */
[----:B------:R-:W4:Y:S04]  /*0490*/  @!P1 LDG.E R25, desc[UR8][R14.64+0x14] ;  /* 0x000014080e199981 */ /* 0x000f28000c1e1900 */
[----:B------:R-:W4:Y:S01]  /*04a0*/  @!P0 LDG.E R17, desc[UR8][R16.64] ;  /* 0x0000000810118981 */ /* 0x000f22000c1e1900 */
[----:B--2---:R-:W-:Y:S02]  /*04b0*/  @!P6 FFMA R0, R11, R10, R0 ;  /* 0x0000000a0b00e223 */ /* 0x004fe40000000000 */
[----:B------:R-:W0:Y:S01]  /*04c0*/  @!P1 LDC.64 R10, c[0x0][0x380] ;  /* 0x0000e000ff0a9b82 */ /* 0x000e220000000a00 */
[----:B------:R-:W-:-:S04]  /*04d0*/  ISETP.GE.AND P6, PT, R27, UR5, PT ;  /* 0x000000051b007c0c */ /* 0x000fc8000bfc6270 */
[----:B------:R-:W-:-:S13]  /*04e0*/  ISETP.LT.OR P6, PT, R27, RZ, P6 ;  /* 0x000000ff1b00720c */ /* 0x000fda00037c1670 */
[----:B------:R-:W1:Y:S01]  /*04f0*/  @!P6 LDC.64 R22, c[0x0][0x380] ;  /* 0x0000e000ff16eb82 */ /* 0x000e620000000a00 */
[----:B------:R-:W2:Y:S01]  /*0500*/  @!P6 LDG.E R20, desc[UR8][R14.64+0x1c] ;  /* 0x00001c080e14e981 */ /* 0x000ea2000c1e1900 */
[----:B0-----:R-:W-:-:S03]  /*0510*/  @!P1 IMAD.WIDE.U32 R10, R7, 0x4, R10 ;  /* 0x00000004070a9825 */ /* 0x001fc600078e000a */
[----:B------:R-:W4:Y:S04]  /*0520*/  @!P3 LDG.E R7, desc[UR8][R14.64+0xc] ;  /* 0x00000c080e07b981 */ /* 0x000f28000c1e1900 */
[----:B------:R-:W2:Y:S01]  /*0530*/  @!P1 LDG.E R11, desc[UR8][R10.64] ;  /* 0x000000080a0b9981 */ /* 0x000ea2000c1e1900 */
[----:B-1----:R-:W-:-:S06]  /*0540*/  @!P6 IMAD.WIDE.U32 R22, R27, 0x4, R22 ;  /* 0x000000041b16e825 */ /* 0x002fcc00078e0016 */
[----:B------:R-:W2:Y:S01]  /*0550*/  @!P6 LDG.E R23, desc[UR8][R22.64] ;  /* 0x000000081617e981 */ /* 0x000ea2000c1e1900 */
[----:B---3--:R-:W-:Y:S01]  /*0560*/  @!P5 FFMA R0, R29, R24, R0 ;  /* 0x000000181d00d223 */ /* 0x008fe20000000000 */
[----:B------:R-:W-:-:S03]  /*0570*/  IADD3 R5, PT, PT, R5, 0x8, RZ ;  /* 0x0000000805057810 */ /* 0x000fc60007ffe0ff */
[----:B-----5:R-:W-:-:S04]  /*0580*/  @!P4 FFMA R0, R21, R6, R0 ;  /* 0x000000061500c223 */ /* 0x020fc80000000000 */
[----:B----4-:R-:W-:-:S04]  /*0590*/  @!P3 FFMA R0, R19, R7, R0 ;  /* 0x000000071300b223 */ /* 0x010fc80000000000 */
[----:B------:R-:W-:-:S04]  /*05a0*/  @!P2 FFMA R0, R13, R26, R0 ;  /* 0x0000001a0d00a223 */ /* 0x000fc80000000000 */
[----:B--2---:R-:W-:Y:S01]  /*05b0*/  @!P1 FFMA R0, R11, R25, R0 ;  /* 0x000000190b009223 */ /* 0x004fe20000000000 */
[----:B------:R-:W-:-:S03]  /*05c0*/  ISETP.NE.AND P1, PT, R5, R3, PT ;  /* 0x000000030500720c */ /* 0x000fc60003f25270 */
[----:B------:R-:W-:-:S04]  /*05d0*/  @!P0 FFMA R0, R17, R18, R0 ;  /* 0x0000001211008223 */ /* 0x000fc80000000000 */
[----:B------:R-:W-:-:S06]  /*05e0*/  @!P6 FFMA R0, R23, R20, R0 ;  /* 0x000000141700e223 */ /* 0x000fcc0000000000 */
[----:B------:R-:W-:Y:S05]  /*05f0*/  @P1 BRA `(.L_x_2) ;  /* 0xfffffff800f01947 */ /* 0x000fea000383ffff */
.L_x_1:
[----:B------:R-:W-:Y:S05]  /*0600*/  BRA.U !UP1, `(.L_x_0) ;  /* 0x0000000509387547 */ /* 0x000fea000b800000 */
[----:B------:R-:W0:Y:S01]  /*0610*/  LDCU UR4, c[0x0][0x398] ;  /* 0x00007300ff0477ac */ /* 0x000e220008000800 */
[----:B------:R-:W-:Y:S02]  /*0620*/  UISETP.GE.U32.AND UP0, UPT, UR7, 0x4, UPT ;  /* 0x000000040700788c */ /* 0x000fe4000bf06070 */
[----:B0-----:R-:W-:-:S04]  /*0630*/  ULOP3.LUT UR6, UR4, 0x3, URZ, 0xc0, !UPT ;  /* 0x0000000304067892 */ /* 0x001fc8000f8ec0ff */
[----:B------:R-:W-:-:S03]  /*0640*/  UISETP.NE.AND UP1, UPT, UR6, URZ, UPT ;  /* 0x000000ff0600728c */ /* 0x000fc6000bf25270 */
[----:B------:R-:W-:Y:S08]  /*0650*/  BRA.U !UP0, `(.L_x_3) ;  /* 0x00000001088c7547 */ /* 0x000ff0000b800000 */
[----:B------:R-:W-:Y:S01]  /*0660*/  IMAD.IADD R17, R4, 0x1, R3 ;  /* 0x0000000104117824 */ /* 0x000fe200078e0203 */
[----:B------:R-:W0:Y:S03]  /*0670*/  LDC.64 R8, c[0x0][0x388] ;  /* 0x0000e200ff087b82 */ /* 0x000e260000000a00 */
[C---:B------:R-:W-:Y:S01]  /*0680*/  VIADD R5, R17.reuse, 0x3 ;  /* 0x0000000311057836 */ /* 0x040fe20000000000 */
[C---:B------:R-:W-:Y:S02]  /*0690*/  ISETP.GE.AND P0, PT, R17.reuse, UR5, PT ;  /* 0x0000000511007c0c */ /* 0x040fe4000bf06270 */
[C---:B------:R-:W-:Y:S02]  /*06a0*/  IADD3 R19, PT, PT, R17.reuse, 0x1, RZ ;  /* 0x0000000111137810 */ /* 0x040fe40007ffe0ff */
[C---:B------:R-:W-:Y:S02]  /*06b0*/  IADD3 R21, PT, PT, R17.reuse, 0x2, RZ ;  /* 0x0000000211157810 */ /* 0x040fe40007ffe0ff */
[----:B------:R-:W-:-:S02]  /*06c0*/  ISETP.LT.OR P0, PT, R17, RZ, P0 ;  /* 0x000000ff1100720c */ /* 0x000fc40000701670 */
[----:B------:R-:W-:Y:S02]  /*06d0*/  ISETP.GE.AND P1, PT, R19, UR5, PT ;  /* 0x0000000513007c0c */ /* 0x000fe4000bf26270 */
[----:B------:R-:W-:Y:S02]  /*06e0*/  ISETP.GE.AND P2, PT, R21, UR5, PT ;  /* 0x0000000515007c0c */ /* 0x000fe4000bf46270 */
[----:B------:R-:W-:Y:S02]  /*06f0*/  ISETP.LT.OR P1, PT, R19, RZ, P1 ;  /* 0x000000ff1300720c */ /* 0x000fe40000f21670 */
[----:B------:R-:W-:Y:S02]  /*0700*/  ISETP.LT.OR P2, PT, R21, RZ, P2 ;  /* 0x000000ff1500720c */ /* 0x000fe40001741670 */
[----:B------:R-:W-:-:S03]  /*0710*/  ISETP.GE.AND P3, PT, R5, UR5, PT ;  /* 0x0000000505007c0c */ /* 0x000fc6000bf66270 */
[----:B------:R-:W1:Y:S01]  /*0720*/  @!P0 LDC.64 R14, c[0x0][0x380] ;  /* 0x0000e000ff0e8b82 */ /* 0x000e620000000a00 */
[----:B------:R-:W-:Y:S01]  /*0730*/  ISETP.LT.OR P3, PT, R5, RZ, P3 ;  /* 0x000000ff0500720c */ /* 0x000fe20001f61670 */
[----:B0-----:R-:W-:-:S05]  /*0740*/  IMAD.WIDE.U32 R8, R3, 0x4, R8 ;  /* 0x0000000403087825 */ /* 0x001fca00078e0008 */
[----:B------:R-:W2:Y:S01]  /*0750*/  @!P0 LDG.E R16, desc[UR8][R8.64] ;  /* 0x0000000808108981 */ /* 0x000ea2000c1e1900 */
[----:B------:R-:W0:Y:S06]  /*0760*/  @!P1 LDC.64 R12, c[0x0][0x380] ;  /* 0x0000e000ff0c9b82 */ /* 0x000e2c0000000a00 */
[----:B------:R-:W3:Y:S02]  /*0770*/  @!P3 LDG.E R18, desc[UR8][R8.64+0xc] ;  /* 0x00000c080812b981 */ /* 0x000ee4000c1e1900 */
[----:B------:R-:W4:Y:S08]  /*0780*/  @!P2 LDC.64 R10, c[0x0][0x380] ;  /* 0x0000e000ff0aab82 */ /* 0x000f300000000a00 */
[----:B------:R-:W5:Y:S01]  /*0790*/  @!P3 LDC.64 R6, c[0x0][0x380] ;  /* 0x0000e000ff06bb82 */ /* 0x000f620000000a00 */
[----:B-1----:R-:W-:-:S02]  /*07a0*/  @!P0 IMAD.WIDE.U32 R14, R17, 0x4, R14 ;  /* 0x00000004110e8825 */ /* 0x002fc400078e000e */
[----:B------:R-:W3:Y:S04]  /*07b0*/  @!P1 LDG.E R17, desc[UR8][R8.64+0x4] ;  /* 0x0000040808119981 */ /* 0x000ee8000c1e1900 */
[----:B------:R-:W2:Y:S01]  /*07c0*/  @!P0 LDG.E R15, desc[UR8][R14.64] ;  /* 0x000000080e0f8981 */ /* 0x000ea2000c1e1900 */
[----:B0-----:R-:W-:-:S06]  /*07d0*/  @!P1 IMAD.WIDE.U32 R12, R19, 0x4, R12 ;  /* 0x00000004130c9825 */ /* 0x001fcc00078e000c */
[----:B------:R-:W3:Y:S01]  /*07e0*/  @!P1 LDG.E R13, desc[UR8][R12.64] ;  /* 0x000000080c0d9981 */ /* 0x000ee2000c1e1900 */
[----:B----4-:R-:W-:-:S06]  /*07f0*/  @!P2 IMAD.WIDE.U32 R10, R21, 0x4, R10 ;  /* 0x00000004150aa825 */ /* 0x010fcc00078e000a */
[----:B------:R-:W4:Y:S01]  /*0800*/  @!P2 LDG.E R11, desc[UR8][R10.64] ;  /* 0x000000080a0ba981 */ /* 0x000f22000c1e1900 */
[----:B-----5:R-:W-:-:S03]  /*0810*/  @!P3 IMAD.WIDE.U32 R6, R5, 0x4, R6 ;  /* 0x000000040506b825 */ /* 0x020fc600078e0006 */
[----:B------:R-:W4:Y:S04]  /*0820*/  @!P2 LDG.E R5, desc[UR8][R8.64+0x8] ;  /* 0x000008080805a981 */ /* 0x000f28000c1e1900 */
[----:B------:R-:W5:Y:S01]  /*0830*/  @!P3 LDG.E R7, desc[UR8][R6.64] ;  /* 0x000000080607b981 */ /* 0x000f62000c1e1900 */
[----:B------:R-:W-:Y:S01]  /*0840*/  IADD3 R3, PT, PT, R3, 0x4, RZ ;  /* 0x0000000403037810 */ /* 0x000fe20007ffe0ff */
[----:B--2---:R-:W-:-:S04]  /*0850*/  @!P0 FFMA R0, R15, R16, R0 ;  /* 0x000000100f008223 */ /* 0x004fc80000000000 */
[----:B---3--:R-:W-:-:S04]  /*0860*/  @!P1 FFMA R0, R13, R17, R0 ;  /* 0x000000110d009223 */ /* 0x008fc80000000000 */
[----:B----4-:R-:W-:-:S04]  /*0870*/  @!P2 FFMA R0, R11, R5, R0 ;  /* 0x000000050b00a223 */ /* 0x010fc80000000000 */
[----:B-----5:R-:W-:-:S07]  /*0880*/  @!P3 FFMA R0, R7, R18, R0 ;  /* 0x000000120700b223 */ /* 0x020fce0000000000 */
.L_x_3:
[----:B------:R-:W-:Y:S05]  /*0890*/  BRA.U !UP1, `(.L_x_0) ;  /* 0x0000000109947547 */ /* 0x000fea000b800000 */
[----:B------:R-:W-:Y:S02]  /*08a0*/  UISETP.NE.AND UP0, UPT, UR6, 0x1, UPT ;  /* 0x000000010600788c */ /* 0x000fe4000bf05270 */
[----:B------:R-:W-:-:S04]  /*08b0*/  ULOP3.LUT UR4, UR4, 0x1, URZ, 0xc0, !UPT ;  /* 0x0000000104047892 */ /* 0x000fc8000f8ec0ff */
[----:B------:R-:W-:-:S03]  /*08c0*/  UISETP.NE.U32.AND UP1, UPT, UR4, 0x1, UPT ;  /* 0x000000010400788c */ /* 0x000fc6000bf25070 */
[----:B------:R-:W-:Y:S08]  /*08d0*/  BRA.U !UP0, `(.L_x_4) ;  /* 0x00000001084c7547 */ /* 0x000ff0000b800000 */
[----:B------:R-:W-:Y:S01]  /*08e0*/  IADD3 R5, PT, PT, R4, R3, RZ ;  /* 0x0000000304057210 */ /* 0x000fe20007ffe0ff */
[----:B------:R-:W0:Y:S03]  /*08f0*/  LDC.64 R6, c[0x0][0x388] ;  /* 0x0000e200ff067b82 */ /* 0x000e260000000a00 */
[C---:B------:R-:W-:Y:S01]  /*0900*/  ISETP.GE.AND P0, PT, R5.reuse, UR5, PT ;  /* 0x0000000505007c0c */ /* 0x040fe2000bf06270 */
[----:B------:R-:W-:-:S03]  /*0910*/  VIADD R15, R5, 0x1 ;  /* 0x00000001050f7836 */ /* 0x000fc60000000000 */
[----:B------:R-:W-:Y:S02]  /*0920*/  ISETP.LT.OR P0, PT, R5, RZ, P0 ;  /* 0x000000ff0500720c */ /* 0x000fe40000701670 */
[----:B------:R-:W-:-:S04]  /*0930*/  ISETP.GE.AND P1, PT, R15, UR5, PT ;  /* 0x000000050f007c0c */ /* 0x000fc8000bf26270 */
[----:B------:R-:W-:-:S07]  /*0940*/  ISETP.LT.OR P1, PT, R15, RZ, P1 ;  /* 0x000000ff0f00720c */ /* 0x000fce0000f21670 */
[----:B------:R-:W1:Y:S01]  /*0950*/  @!P0 LDC.64 R8, c[0x0][0x380] ;  /* 0x0000e000ff088b82 */ /* 0x000e620000000a00 */
[----:B0-----:R-:W-:-:S07]  /*0960*/  IMAD.WIDE.U32 R10, R3, 0x4, R6 ;  /* 0x00000004030a7825 */ /* 0x001fce00078e0006 */
[----:B------:R-:W0:Y:S01]  /*0970*/  @!P1 LDC.64 R12, c[0x0][0x380] ;  /* 0x0000e000ff0c9b82 */ /* 0x000e220000000a00 */
[----:B-1----:R-:W-:Y:S02]  /*0980*/  @!P0 IMAD.WIDE.U32 R6, R5, 0x4, R8 ;  /* 0x0000000405068825 */ /* 0x002fe400078e0008 */
[----:B------:R-:W2:Y:S04]  /*0990*/  @!P0 LDG.E R5, desc[UR8][R10.64] ;  /* 0x000000080a058981 */ /* 0x000ea8000c1e1900 */
[----:B------:R-:W2:Y:S01]  /*09a0*/  @!P0 LDG.E R7, desc[UR8][R6.64] ;  /* 0x0000000806078981 */ /* 0x000ea2000c1e1900 */
[----:B0-----:R-:W-:-:S03]  /*09b0*/  @!P1 IMAD.WIDE.U32 R8, R15, 0x4, R12 ;  /* 0x000000040f089825 */ /* 0x001fc600078e000c */
[----:B------:R-:W3:Y:S04]  /*09c0*/  @!P1 LDG.E R12, desc[UR8][R10.64+0x4] ;  /* 0x000004080a0c9981 */ /* 0x000ee8000c1e1900 */
[----:B------:R-:W3:Y:S01]  /*09d0*/  @!P1 LDG.E R9, desc[UR8][R8.64] ;  /* 0x0000000808099981 */ /* 0x000ee2000c1e1900 */
[----:B------:R-:W-:Y:S01]  /*09e0*/  IADD3 R3, PT, PT, R3, 0x2, RZ ;  /* 0x0000000203037810 */ /* 0x000fe20007ffe0ff */
[----:B--2---:R-:W-:-:S04]  /*09f0*/  @!P0 FFMA R0, R7, R5, R0 ;  /* 0x0000000507008223 */ /* 0x004fc80000000000 */
[----:B---3--:R-:W-:-:S07]  /*0a00*/  @!P1 FFMA R0, R9, R12, R0 ;  /* 0x0000000c09009223 */ /* 0x008fce0000000000 */
.L_x_4:
[----:B------:R-:W-:Y:S05]  /*0a10*/  BRA.U UP1, `(.L_x_0) ;  /* 0x0000000101347547 */ /* 0x000fea000b800000 */
[----:B------:R-:W-:Y:S01]  /*0a20*/  IADD3 R9, PT, PT, R4, R3, RZ ;  /* 0x0000000304097210 */ /* 0x000fe20007ffe0ff */
[----:B------:R-:W-:Y:S03]  /*0a30*/  BSSY.RECONVERGENT B0, `(.L_x_0) ;  /* 0x000000b000007945 */ /* 0x000fe60003800200 */
[----:B------:R-:W-:-:S04]  /*0a40*/  ISETP.GE.AND P0, PT, R9, UR5, PT ;  /* 0x0000000509007c0c */ /* 0x000fc8000bf06270 */
[----:B------:R-:W-:-:S13]  /*0a50*/  ISETP.LT.OR P0, PT, R9, RZ, P0 ;  /* 0x000000ff0900720c */ /* 0x000fda0000701670 */
[----:B------:R-:W-:Y:S05]  /*0a60*/  @P0 BRA `(.L_x_5) ;  /* 0x00000000001c0947 */ /* 0x000fea0003800000 */
[----:B------:R-:W0:Y:S08]  /*0a70*/  LDC.64 R4, c[0x0][0x380] ;  /* 0x0000e000ff047b82 */ /* 0x000e300000000a00 */
[----:B------:R-:W1:Y:S01]  /*0a80*/  LDC.64 R6, c[0x0][0x388] ;  /* 0x0000e200ff067b82 */ /* 0x000e620000000a00 */
[----:B0-----:R-:W-:-:S06]  /*0a90*/  IMAD.WIDE.U32 R4, R9, 0x4, R4 ;  /* 0x0000000409047825 */ /* 0x001fcc00078e0004 */
[----:B------:R-:W2:Y:S01]  /*0aa0*/  LDG.E R5, desc[UR8][R4.64] ;  /* 0x0000000804057981 */ /* 0x000ea2000c1e1900 */
[----:B-1----:R-:W-:-:S06]  /*0ab0*/  IMAD.WIDE.U32 R6, R3, 0x4, R6 ;  /* 0x0000000403067825 */ /* 0x002fcc00078e0006 */
[----:B------:R-:W2:Y:S02]  /*0ac0*/  LDG.E R6, desc[UR8][R6.64] ;  /* 0x0000000806067981 */ /* 0x000ea4000c1e1900 */
[----:B--2---:R-:W-:-:S07]  /*0ad0*/  FFMA R0, R5, R6, R0 ;  /* 0x0000000605007223 */ /* 0x004fce0000000000 */
.L_x_5:
[----:B------:R-:W-:Y:S05]  /*0ae0*/  BSYNC.RECONVERGENT B0 ;  /* 0x0000000000007941 */ /* 0x000fea0003800200 */
.L_x_0:
[----:B------:R-:W0:Y:S02]  /*0af0*/  LDC.64 R4, c[0x0][0x390] ;  /* 0x0000e400ff047b82 */ /* 0x000e240000000a00 */
[----:B0-----:R-:W-:-:S05]  /*0b00*/  IMAD.WIDE R2, R2, 0x4, R4 ;  /* 0x0000000402027825 */ /* 0x001fca00078e0204 */
[----:B------:R-:W-:Y:S01]  /*0b10*/  STG.E desc[UR8][R2.64], R0 ;  /* 0x0000000002007986 */ /* 0x000fe2000c101908 */
[----:B------:R-:W-:Y:S05]  /*0b20*/  EXIT ;  /* 0x000000000000794d */ /* 0x000fea0003800000 */
.L_x_6:
[----:B------:R-:W-:-:S00]  /*0b30*/  BRA `(.L_x_6) ;  /* 0xfffffffc00fc7947 */ /* 0x000fc0000383ffff */
[----:B------:R-:W-:-:S00]  /*0b40*/  NOP ;  /* 0x0000000000007918 */ /* 0x000fc00000000000 */
        /* <DEDUP_REMOVED lines=11> */
.L_x_7:


//--------------------- .nv.shared.reserved.0     --------------------------
	.section	.nv.shared.reserved.0,"aw",@nobits
	.weak		__nv_reservedSMEM_offset_0_alias
	.size		__nv_reservedSMEM_offset_0_alias, 0, 64
	.other		__nv_reservedSMEM_offset_0_alias,@"STO_CUDA_RESERVED_SHARED STV_DEFAULT"
__nv_reservedSMEM_offset_0_alias:
	.zero		0
	.zero		64


//--------------------- .nv.constant0._Z7conv_1DPfS_S_ii --------------------------
	.section	.nv.constant0._Z7conv_1DPfS_S_ii,"a",@progbits
	.sectionflags	@""
	.align	4
.nv.constant0._Z7conv_1DPfS_S_ii:
	.zero		928


//--------------------- SYMBOLS --------------------------

	.type		.nv.reservedSmem.offset0,@object
	.size		.nv.reservedSmem.offset0,0x4
